	.headerflags	@"EF_CUDA_TEXMODE_UNIFIED EF_CUDA_64BIT_ADDRESS EF_CUDA_ACCELERATORS EF_CUDA_SM90 EF_CUDA_VIRTUAL_SM(EF_CUDA_SM90)"
	.elftype	@"ET_EXEC"


//--------------------- .nv.info                  --------------------------
	.section	.nv.info,"",@"SHT_CUDA_INFO"
	.align	4


	//----- nvinfo : EIATTR_REGCOUNT
	.align		4
        /*0000*/ 	.byte	0x04, 0x2f
        /*0002*/ 	.short	(.L_1 - .L_0)
	.align		4
.L_0:
        /*0004*/ 	.word	index@(triton_poi_fused_convolution_12)
        /*0008*/ 	.word	0x00000020


	//----- nvinfo : EIATTR_MIN_STACK_SIZE
	.align		4
.L_1:
        /*000c*/ 	.byte	0x04, 0x12
        /*000e*/ 	.short	(.L_3 - .L_2)
	.align		4
.L_2:
        /*0010*/ 	.word	index@(triton_poi_fused_convolution_12)
        /*0014*/ 	.word	0x00000000


	//----- nvinfo : EIATTR_FRAME_SIZE
	.align		4
.L_3:
        /*0018*/ 	.byte	0x04, 0x11
        /*001a*/ 	.short	(.L_5 - .L_4)
	.align		4
.L_4:
        /*001c*/ 	.word	index@(triton_poi_fused_convolution_12)
        /*0020*/ 	.word	0x00000000


	//----- nvinfo : EIATTR_MIN_STACK_SIZE
	.align		4
.L_5:
        /*0024*/ 	.byte	0x04, 0x12
        /*0026*/ 	.short	(.L_7 - .L_6)
	.align		4
.L_6:
        /*0028*/ 	.word	index@(triton_poi_fused_convolution_12)
        /*002c*/ 	.word	0x00000000
.L_7:


//--------------------- .nv.info.triton_poi_fused_convolution_12 --------------------------
	.section	.nv.info.triton_poi_fused_convolution_12,"",@"SHT_CUDA_INFO"
	.sectionflags	@""
	.align	4


	//----- nvinfo : EIATTR_CUDA_API_VERSION
	.align		4
        /*0000*/ 	.byte	0x04, 0x37
        /*0002*/ 	.short	(.L_9 - .L_8)
.L_8:
        /*0004*/ 	.word	0x0000007c


	//----- nvinfo : EIATTR_KPARAM_INFO
	.align		4
.L_9:
        /*0008*/ 	.byte	0x04, 0x17
        /*000a*/ 	.short	(.L_11 - .L_10)
.L_10:
        /*000c*/ 	.word	0x00000000
        /*0010*/ 	.short	0x0004
        /*0012*/ 	.short	0x001c
        /*0014*/ 	.byte	0x00, 0xf0, 0x11, 0x00


	//----- nvinfo : EIATTR_KPARAM_INFO
	.align		4
.L_11:
        /*0018*/ 	.byte	0x04, 0x17
        /*001a*/ 	.short	(.L_13 - .L_12)
.L_12:
        /*001c*/ 	.word	0x00000000
        /*0020*/ 	.short	0x0003
        /*0022*/ 	.short	0x0018
        /*0024*/ 	.byte	0x00, 0xf0, 0x11, 0x00


	//----- nvinfo : EIATTR_KPARAM_INFO
	.align		4
.L_13:
        /*0028*/ 	.byte	0x04, 0x17
        /*002a*/ 	.short	(.L_15 - .L_14)
.L_14:
        /*002c*/ 	.word	0x00000000
        /*0030*/ 	.short	0x0002
        /*0032*/ 	.short	0x0010
        /*0034*/ 	.byte	0x00, 0xf4, 0x21, 0x00


	//----- nvinfo : EIATTR_KPARAM_INFO
	.align		4
.L_15:
        /*0038*/ 	.byte	0x04, 0x17
        /*003a*/ 	.short	(.L_17 - .L_16)
.L_16:
        /*003c*/ 	.word	0x00000000
        /*0040*/ 	.short	0x0001
        /*0042*/ 	.short	0x0008
        /*0044*/ 	.byte	0x00, 0xf4, 0x21, 0x00


	//----- nvinfo : EIATTR_KPARAM_INFO
	.align		4
.L_17:
        /*0048*/ 	.byte	0x04, 0x17
        /*004a*/ 	.short	(.L_19 - .L_18)
.L_18:
        /*004c*/ 	.word	0x00000000
        /*0050*/ 	.short	0x0000
        /*0052*/ 	.short	0x0000
        /*0054*/ 	.byte	0x00, 0xf4, 0x21, 0x00


	//----- nvinfo : EIATTR_SPARSE_MMA_MASK
	.align		4
.L_19:
        /*0058*/ 	.byte	0x03, 0x50
        /*005a*/ 	.short	0x0000


	//----- nvinfo : EIATTR_MAXREG_COUNT
	.align		4
        /*005c*/ 	.byte	0x03, 0x1b
        /*005e*/ 	.short	0x00ff


	//----- nvinfo : EIATTR_EXIT_INSTR_OFFSETS
	.align		4
        /*0060*/ 	.byte	0x04, 0x1c
        /*0062*/ 	.short	(.L_21 - .L_20)


	//   ....[0]....
.L_20:
        /*0064*/ 	.word	0x000009b0


	//   ....[1]....
        /*0068*/ 	.word	0x00000a30


	//----- nvinfo : EIATTR_REQNTID
	.align		4
.L_21:
        /*006c*/ 	.byte	0x04, 0x10
        /*006e*/ 	.short	(.L_23 - .L_22)
.L_22:
        /*0070*/ 	.word	0x00000100
        /*0074*/ 	.word	0x00000001
        /*0078*/ 	.word	0x00000001


	//----- nvinfo : EIATTR_CBANK_PARAM_SIZE
	.align		4
.L_23:
        /*007c*/ 	.byte	0x03, 0x19
        /*007e*/ 	.short	0x0020


	//----- nvinfo : EIATTR_PARAM_CBANK
	.align		4
        /*0080*/ 	.byte	0x04, 0x0a
        /*0082*/ 	.short	(.L_25 - .L_24)
	.align		4
.L_24:
        /*0084*/ 	.word	index@(.nv.constant0.triton_poi_fused_convolution_12)
        /*0088*/ 	.short	0x0210
        /*008a*/ 	.short	0x0020


	//----- nvinfo : EIATTR_SW_WAR
	.align		4
.L_25:
        /*008c*/ 	.byte	0x04, 0x36
        /*008e*/ 	.short	(.L_27 - .L_26)
.L_26:
        /*0090*/ 	.word	0x00000008
.L_27:


//--------------------- .nv.callgraph             --------------------------
	.section	.nv.callgraph,"",@"SHT_CUDA_CALLGRAPH"
	.align	4
	.sectionentsize	8
	.align		4
        /*0000*/ 	.word	0x00000000
	.align		4
        /*0004*/ 	.word	0xffffffff
	.align		4
        /*0008*/ 	.word	0x00000000
	.align		4
        /*000c*/ 	.word	0xfffffffe
	.align		4
        /*0010*/ 	.word	0x00000000
	.align		4
        /*0014*/ 	.word	0xfffffffd
	.align		4
        /*0018*/ 	.word	0x00000000
	.align		4
        /*001c*/ 	.word	0xfffffffc


//--------------------- .text.triton_poi_fused_convolution_12 --------------------------
	.section	.text.triton_poi_fused_convolution_12,"ax",@progbits
	.sectionflags	@"SHF_BARRIERS=1"
	.align	128
        .global         triton_poi_fused_convolution_12
        .type           triton_poi_fused_convolution_12,@function
        .size           triton_poi_fused_convolution_12,(.L_x_1 - triton_poi_fused_convolution_12)
        .other          triton_poi_fused_convolution_12,@"STO_CUDA_ENTRY STV_DEFAULT"
triton_poi_fused_convolution_12:
.text.triton_poi_fused_convolution_12:
[----:B------:R-:W0:Y:S01]  /*0000*/  LDC R1, c[0x0][0x28] ;  /* 0x00000a00ff017b82 */ /* 0x000e220000000800 */
[----:B------:R-:W1:Y:S07]  /*0010*/  S2R R20, SR_CTAID.Y ;  /* 0x0000000000147919 */ /* 0x000e6e0000002600 */
[----:B------:R-:W2:Y:S01]  /*0020*/  LDC.64 R22, c[0x0][0x210] ;  /* 0x00008400ff167b82 */ /* 0x000ea20000000a00 */
[----:B------:R-:W-:Y:S02]  /*0030*/  CS2R R12, SRZ ;  /* 0x00000000000c7805 */ /* 0x000fe4000001ff00 */
[----:B------:R-:W-:Y:S01]  /*0040*/  CS2R R14, SRZ ;  /* 0x00000000000e7805 */ /* 0x000fe2000001ff00 */
[----:B------:R-:W3:Y:S01]  /*0050*/  S2R R0, SR_TID.X ;  /* 0x0000000000007919 */ /* 0x000ee20000002100 */
[----:B------:R-:W-:Y:S01]  /*0060*/  CS2R R6, SRZ ;  /* 0x0000000000067805 */ /* 0x000fe2000001ff00 */
[----:B------:R-:W-:Y:S01]  /*0070*/  ULDC.64 UR6, c[0x0][0x208] ;  /* 0x0000820000067ab9 */ /* 0x000fe20000000a00 */
[----:B------:R-:W4:Y:S01]  /*0080*/  S2R R2, SR_CTAID.X ;  /* 0x0000000000027919 */ /* 0x000f220000002500 */
[----:B-1----:R-:W-:-:S02]  /*0090*/  IMAD.SHL.U32 R20, R20, 0x10, RZ ;  /* 0x0000001014147824 */ /* 0x002fc400078e00ff */
[----:B---3--:R-:W-:Y:S01]  /*00a0*/  IMAD.SHL.U32 R3, R0, 0x4, RZ ;  /* 0x0000000400037824 */ /* 0x008fe200078e00ff */
[----:B------:R-:W-:-:S04]  /*00b0*/  SHF.R.U32.HI R5, RZ, 0x2, R0 ;  /* 0x00000002ff057819 */ /* 0x000fc80000011600 */
[----:B------:R-:W-:Y:S02]  /*00c0*/  LOP3.LUT R10, R20, 0xc, R3, 0xf8, !PT ;  /* 0x0000000c140a7812 */ /* 0x000fe400078ef803 */
[----:B------:R-:W-:Y:S02]  /*00d0*/  SGXT.U32 R5, R5, 0x6 ;  /* 0x000000060505781a */ /* 0x000fe40000000000 */
[C---:B------:R-:W-:Y:S01]  /*00e0*/  ISETP.GE.AND P0, PT, R10.reuse, 0x10, PT ;  /* 0x000000100a00780c */ /* 0x040fe20003f06270 */
[----:B------:R-:W-:Y:S01]  /*00f0*/  IMAD.SHL.U32 R10, R10, 0x400, RZ ;  /* 0x000004000a0a7824 */ /* 0x000fe200078e00ff */
[----:B----4-:R-:W-:Y:S02]  /*0100*/  PRMT R11, R5, 0x6540, R2 ;  /* 0x00006540050b7816 */ /* 0x010fe40000000002 */
[----:B------:R-:W-:Y:S02]  /*0110*/  CS2R R4, SRZ ;  /* 0x0000000000047805 */ /* 0x000fe4000001ff00 */
[C---:B------:R-:W-:Y:S01]  /*0120*/  ISETP.LT.AND P1, PT, R11.reuse, 0x400, !P0 ;  /* 0x000004000b00780c */ /* 0x040fe20004721270 */
[----:B------:R-:W-:-:S04]  /*0130*/  IMAD R17, R11, 0x4, R10 ;  /* 0x000000040b117824 */ /* 0x000fc800078e020a */
[----:B--2---:R-:W-:Y:S02]  /*0140*/  IMAD.WIDE R16, R17, 0x4, R22 ;  /* 0x0000000411107825 */ /* 0x004fe400078e0216 */
[----:B------:R-:W1:Y:S06]  /*0150*/  @!P0 LDC.64 R8, c[0x0][0x218] ;  /* 0x00008600ff088b82 */ /* 0x000e6c0000000a00 */
[----:B------:R-:W2:Y:S04]  /*0160*/  @P1 LDG.E.EL.128 R12, desc[UR6][R16.64] ;  /* 0x00000006100c1981 */ /* 0x000ea8000c2e1d00 */
[----:B-1----:R1:W2:Y:S01]  /*0170*/  @!P0 LDG.E.EL.128 R4, desc[UR6][R8.64] ;  /* 0x0000000608048981 */ /* 0x0022a2000c2e1d00 */
[----:B------:R-:W3:Y:S01]  /*0180*/  S2R R18, SR_TID.X ;  /* 0x0000000000127919 */ /* 0x000ee20000002100 */
[----:B------:R-:W4:Y:S01]  /*0190*/  S2UR UR5, SR_CgaCtaId ;  /* 0x00000000000579c3 */ /* 0x000f220000008800 */
[----:B------:R-:W-:Y:S01]  /*01a0*/  UMOV UR4, 0x400 ;  /* 0x0000040000047882 */ /* 0x000fe20000000000 */
[----:B------:R-:W-:-:S02]  /*01b0*/  LOP3.LUT R19, R11, 0x40, RZ, 0xfc, !PT ;  /* 0x000000400b137812 */ /* 0x000fc400078efcff */
[C---:B------:R-:W-:Y:S02]  /*01c0*/  LOP3.LUT R29, R11.reuse, 0x80, RZ, 0xfc, !PT ;  /* 0x000000800b1d7812 */ /* 0x040fe400078efcff */
[----:B------:R-:W-:Y:S02]  /*01d0*/  LOP3.LUT R11, R11, 0xc0, RZ, 0xfc, !PT ;  /* 0x000000c00b0b7812 */ /* 0x000fe400078efcff */
[----:B------:R-:W-:Y:S02]  /*01e0*/  ISETP.LT.AND P1, PT, R19, 0x400, !P0 ;  /* 0x000004001300780c */ /* 0x000fe40004721270 */
[----:B------:R-:W-:Y:S01]  /*01f0*/  ISETP.LT.AND P2, PT, R29, 0x400, !P0 ;  /* 0x000004001d00780c */ /* 0x000fe20004741270 */
[C-C-:B-1----:R-:W-:Y:S01]  /*0200*/  IMAD R9, R11.reuse, 0x4, R10.reuse ;  /* 0x000000040b097824 */ /* 0x142fe200078e020a */
[----:B------:R-:W-:Y:S01]  /*0210*/  ISETP.LT.AND P0, PT, R11, 0x400, !P0 ;  /* 0x000004000b00780c */ /* 0x000fe20004701270 */
[--C-:B------:R-:W-:Y:S02]  /*0220*/  IMAD R17, R19, 0x4, R10.reuse ;  /* 0x0000000413117824 */ /* 0x100fe400078e020a */
[----:B------:R-:W-:Y:S01]  /*0230*/  IMAD R29, R29, 0x4, R10 ;  /* 0x000000041d1d7824 */ /* 0x000fe200078e020a */
[----:B----4-:R-:W-:Y:S01]  /*0240*/  UPRMT UR4, UR5, 0x654, UR4 ;  /* 0x0000065405047896 */ /* 0x010fe20008000004 */
[----:B---3--:R-:W-:Y:S01]  /*0250*/  SHF.R.U32.HI R21, RZ, 0x2, R18 ;  /* 0x00000002ff157819 */ /* 0x008fe20000011612 */
[----:B------:R-:W-:-:S03]  /*0260*/  IMAD.SHL.U32 R18, R18, 0x400, RZ ;  /* 0x0000040012127824 */ /* 0x000fc600078e00ff */
[----:B------:R-:W-:Y:S02]  /*0270*/  SGXT.U32 R21, R21, 0x6 ;  /* 0x000000061515781a */ /* 0x000fe40000000000 */
[----:B------:R-:W-:-:S04]  /*0280*/  LOP3.LUT R18, R18, 0xc00, RZ, 0xc0, !PT ;  /* 0x00000c0012127812 */ /* 0x000fc800078ec0ff */
[C---:B------:R-:W-:Y:S02]  /*0290*/  LOP3.LUT R26, R18.reuse, R21, RZ, 0xfc, !PT ;  /* 0x00000015121a7212 */ /* 0x040fe400078efcff */
[C---:B------:R-:W-:Y:S02]  /*02a0*/  LEA.HI R11, R18.reuse, UR4, RZ, 0x1a ;  /* 0x00000004120b7c11 */ /* 0x040fe4000f8fd0ff */
[C---:B------:R-:W-:Y:S02]  /*02b0*/  LOP3.LUT R8, R18.reuse, 0x100, RZ, 0xfc, !PT ;  /* 0x0000010012087812 */ /* 0x040fe400078efcff */
[C---:B------:R-:W-:Y:S02]  /*02c0*/  LOP3.LUT R10, R18.reuse, 0x200, RZ, 0xfc, !PT ;  /* 0x00000200120a7812 */ /* 0x040fe400078efcff */
[----:B------:R-:W-:Y:S01]  /*02d0*/  LOP3.LUT R18, R18, 0x300, RZ, 0xfc, !PT ;  /* 0x0000030012127812 */ /* 0x000fe200078efcff */
[----:B------:R-:W-:Y:S01]  /*02e0*/  IMAD R24, R26, 0x4, R11 ;  /* 0x000000041a187824 */ /* 0x000fe200078e020b */
[----:B------:R-:W-:-:S02]  /*02f0*/  LEA.HI R25, R8, UR4, RZ, 0x1a ;  /* 0x0000000408197c11 */ /* 0x000fc4000f8fd0ff */
[----:B------:R-:W-:Y:S02]  /*0300*/  LEA.HI R21, R10, UR4, RZ, 0x1a ;  /* 0x000000040a157c11 */ /* 0x000fe4000f8fd0ff */
[----:B------:R-:W-:Y:S01]  /*0310*/  LEA.HI R11, R18, UR4, RZ, 0x1a ;  /* 0x00000004120b7c11 */ /* 0x000fe2000f8fd0ff */
[C---:B------:R-:W-:Y:S02]  /*0320*/  IMAD R25, R26.reuse, 0x4, R25 ;  /* 0x000000041a197824 */ /* 0x040fe400078e0219 */
[----:B------:R-:W-:Y:S02]  /*0330*/  IMAD R21, R26, 0x4, R21 ;  /* 0x000000041a157824 */ /* 0x000fe400078e0215 */
[----:B------:R-:W-:-:S04]  /*0340*/  IMAD.WIDE R16, R17, 0x4, R22 ;  /* 0x0000000411107825 */ /* 0x000fc800078e0216 */
[----:B------:R-:W-:-:S04]  /*0350*/  IMAD.WIDE R28, R29, 0x4, R22 ;  /* 0x000000041d1c7825 */ /* 0x000fc800078e0216 */
[----:B------:R-:W-:Y:S01]  /*0360*/  IMAD R26, R26, 0x4, R11 ;  /* 0x000000041a1a7824 */ /* 0x000fe200078e020b */
[----:B------:R-:W-:Y:S01]  /*0370*/  CS2R R10, SRZ ;  /* 0x00000000000a7805 */ /* 0x000fe2000001ff00 */
[----:B------:R-:W-:Y:S01]  /*0380*/  IMAD.WIDE R22, R9, 0x4, R22 ;  /* 0x0000000409167825 */ /* 0x000fe200078e0216 */
[----:B------:R-:W-:-:S06]  /*0390*/  CS2R R8, SRZ ;  /* 0x0000000000087805 */ /* 0x000fcc000001ff00 */
[----:B------:R1:W3:Y:S02]  /*03a0*/  @P1 LDG.E.EL.128 R8, desc[UR6][R16.64] ;  /* 0x0000000610081981 */ /* 0x0002e4000c2e1d00 */
[----:B-1----:R-:W-:Y:S01]  /*03b0*/  CS2R R16, SRZ ;  /* 0x0000000000107805 */ /* 0x002fe2000001ff00 */
[----:B--2---:R-:W-:Y:S01]  /*03c0*/  FADD R19, R4, R12 ;  /* 0x0000000c04137221 */ /* 0x004fe20000000000 */
[----:B------:R-:W-:Y:S01]  /*03d0*/  FADD R18, R5, R13 ;  /* 0x0000000d05127221 */ /* 0x000fe20000000000 */
[----:B------:R-:W-:-:S03]  /*03e0*/  FADD R27, R6, R14 ;  /* 0x0000000e061b7221 */ /* 0x000fc60000000000 */
[----:B------:R1:W-:Y:S01]  /*03f0*/  STS [R24], R19 ;  /* 0x0000001318007388 */ /* 0x0003e20000000800 */
[----:B------:R-:W-:-:S03]  /*0400*/  CS2R R12, SRZ ;  /* 0x00000000000c7805 */ /* 0x000fc6000001ff00 */
[----:B------:R-:W-:Y:S01]  /*0410*/  STS [R25+0x400], R18 ;  /* 0x0004001219007388 */ /* 0x000fe20000000800 */
[----:B-1----:R-:W-:Y:S01]  /*0420*/  FADD R19, R7, R15 ;  /* 0x0000000f07137221 */ /* 0x002fe20000000000 */
[----:B------:R-:W-:Y:S02]  /*0430*/  CS2R R14, SRZ ;  /* 0x00000000000e7805 */ /* 0x000fe4000001ff00 */
[----:B------:R-:W-:Y:S04]  /*0440*/  STS [R21+0x800], R27 ;  /* 0x0008001b15007388 */ /* 0x000fe80000000800 */
[----:B------:R1:W-:Y:S04]  /*0450*/  STS [R26+0xc00], R19 ;  /* 0x000c00131a007388 */ /* 0x0003e80000000800 */
[----:B------:R-:W2:Y:S01]  /*0460*/  @P2 LDG.E.EL.128 R12, desc[UR6][R28.64] ;  /* 0x000000061c0c2981 */ /* 0x000ea2000c2e1d00 */
[----:B-1----:R-:W-:-:S06]  /*0470*/  CS2R R18, SRZ ;  /* 0x0000000000127805 */ /* 0x002fcc000001ff00 */
[----:B------:R-:W4:Y:S01]  /*0480*/  @P0 LDG.E.EL.128 R16, desc[UR6][R22.64] ;  /* 0x0000000616100981 */ /* 0x000f22000c2e1d00 */
[----:B---3--:R-:W-:Y:S01]  /*0490*/  FADD R27, R4, R8 ;  /* 0x00000008041b7221 */ /* 0x008fe20000000000 */
[----:B------:R-:W-:Y:S01]  /*04a0*/  FADD R8, R5, R9 ;  /* 0x0000000905087221 */ /* 0x000fe20000000000 */
[----:B------:R-:W-:Y:S01]  /*04b0*/  FADD R10, R6, R10 ;  /* 0x0000000a060a7221 */ /* 0x000fe20000000000 */
[----:B------:R-:W-:Y:S02]  /*04c0*/  FADD R11, R7, R11 ;  /* 0x0000000b070b7221 */ /* 0x000fe40000000000 */
[----:B------:R-:W-:Y:S04]  /*04d0*/  STS [R24+0x100], R27 ;  /* 0x0001001b18007388 */ /* 0x000fe80000000800 */
[----:B------:R1:W-:Y:S04]  /*04e0*/  STS [R25+0x500], R8 ;  /* 0x0005000819007388 */ /* 0x0003e80000000800 */
[----:B------:R-:W-:Y:S04]  /*04f0*/  STS [R21+0x900], R10 ;  /* 0x0009000a15007388 */ /* 0x000fe80000000800 */
[----:B------:R-:W-:Y:S01]  /*0500*/  STS [R26+0xd00], R11 ;  /* 0x000d000b1a007388 */ /* 0x000fe20000000800 */
[----:B-1----:R-:W-:-:S04]  /*0510*/  SHF.R.U32.HI R8, RZ, 0x8, R3 ;  /* 0x00000008ff087819 */ /* 0x002fc80000011603 */
[----:B------:R-:W-:Y:S02]  /*0520*/  SGXT.U32 R8, R8, 0x2 ;  /* 0x000000020808781a */ /* 0x000fe40000000000 */
[----:B------:R-:W-:Y:S01]  /*0530*/  SHF.R.U32.HI R0, RZ, 0x6, R0 ;  /* 0x00000006ff007819 */ /* 0x000fe20000011600 */
[----:B--2---:R-:W-:Y:S01]  /*0540*/  FADD R9, R4, R12 ;  /* 0x0000000c04097221 */ /* 0x004fe20000000000 */
[----:B------:R-:W-:Y:S01]  /*0550*/  FADD R12, R5, R13 ;  /* 0x0000000d050c7221 */ /* 0x000fe20000000000 */
[----:B------:R-:W-:Y:S01]  /*0560*/  FADD R14, R6, R14 ;  /* 0x0000000e060e7221 */ /* 0x000fe20000000000 */
[----:B------:R-:W-:Y:S02]  /*0570*/  FADD R15, R7, R15 ;  /* 0x0000000f070f7221 */ /* 0x000fe40000000000 */
[----:B------:R1:W-:Y:S04]  /*0580*/  STS [R24+0x200], R9 ;  /* 0x0002000918007388 */ /* 0x0003e80000000800 */
[----:B------:R-:W-:Y:S01]  /*0590*/  STS [R25+0x600], R12 ;  /* 0x0006000c19007388 */ /* 0x000fe20000000800 */
[----:B----4-:R-:W-:Y:S01]  /*05a0*/  FADD R13, R4, R16 ;  /* 0x00000010040d7221 */ /* 0x010fe20000000000 */
[----:B------:R-:W-:Y:S01]  /*05b0*/  FADD R4, R5, R17 ;  /* 0x0000001105047221 */ /* 0x000fe20000000000 */
[----:B------:R-:W-:Y:S01]  /*05c0*/  FADD R6, R6, R18 ;  /* 0x0000001206067221 */ /* 0x000fe20000000000 */
[----:B------:R-:W-:Y:S01]  /*05d0*/  STS [R21+0xa00], R14 ;  /* 0x000a000e15007388 */ /* 0x000fe20000000800 */
[----:B------:R-:W-:Y:S01]  /*05e0*/  FADD R19, R7, R19 ;  /* 0x0000001307137221 */ /* 0x000fe20000000000 */
[----:B------:R-:W2:Y:S02]  /*05f0*/  LDC.64 R16, c[0x0][0x220] ;  /* 0x00008800ff107b82 */ /* 0x000ea40000000a00 */
[----:B------:R-:W-:Y:S01]  /*0600*/  STS [R26+0xe00], R15 ;  /* 0x000e000f1a007388 */ /* 0x000fe20000000800 */
[----:B------:R-:W-:-:S03]  /*0610*/  LOP3.LUT R18, R3, 0x3fc, RZ, 0xc0, !PT ;  /* 0x000003fc03127812 */ /* 0x000fc600078ec0ff */
[----:B------:R-:W-:Y:S04]  /*0620*/  STS [R24+0x300], R13 ;  /* 0x0003000d18007388 */ /* 0x000fe80000000800 */
[----:B------:R3:W-:Y:S04]  /*0630*/  STS [R25+0x700], R4 ;  /* 0x0007000419007388 */ /* 0x0007e80000000800 */
[----:B------:R4:W-:Y:S04]  /*0640*/  STS [R21+0xb00], R6 ;  /* 0x000b000615007388 */ /* 0x0009e80000000800 */
[----:B------:R5:W-:Y:S01]  /*0650*/  STS [R26+0xf00], R19 ;  /* 0x000f00131a007388 */ /* 0x000be20000000800 */
[----:B------:R-:W-:-:S02]  /*0660*/  LOP3.LUT R5, R18, 0x400, RZ, 0xfc, !PT ;  /* 0x0000040012057812 */ /* 0x000fc400078efcff */
[----:B------:R-:W-:Y:S02]  /*0670*/  LOP3.LUT R7, R18, 0x800, RZ, 0xfc, !PT ;  /* 0x0000080012077812 */ /* 0x000fe400078efcff */
[----:B------:R-:W-:Y:S02]  /*0680*/  SHF.R.U32.HI R5, RZ, 0x6, R5 ;  /* 0x00000006ff057819 */ /* 0x000fe40000011605 */
[----:B-1----:R-:W-:Y:S02]  /*0690*/  SHF.R.U32.HI R9, RZ, 0x6, R7 ;  /* 0x00000006ff097819 */ /* 0x002fe40000011607 */
[----:B------:R-:W-:Y:S02]  /*06a0*/  LOP3.LUT R7, R5, 0x1c, RZ, 0xc0, !PT ;  /* 0x0000001c05077812 */ /* 0x000fe400078ec0ff */
[----:B------:R-:W-:Y:S02]  /*06b0*/  LOP3.LUT R9, R9, 0x2c, RZ, 0xc0, !PT ;  /* 0x0000002c09097812 */ /* 0x000fe400078ec0ff */
[----:B---3--:R-:W-:-:S02]  /*06c0*/  LOP3.LUT R4, R8, 0x3fc, R3, 0xf8, !PT ;  /* 0x000003fc08047812 */ /* 0x008fc400078ef803 */
[----:B------:R-:W-:Y:S01]  /*06d0*/  LEA R5, R8, UR4, 0x2 ;  /* 0x0000000408057c11 */ /* 0x000fe2000f8e10ff */
[----:B------:R-:W-:Y:S01]  /*06e0*/  VIADD R7, R7, UR4 ;  /* 0x0000000407077c36 */ /* 0x000fe20008000000 */
[----:B------:R-:W-:Y:S01]  /*06f0*/  LEA R4, R4, UR4, 0x2 ;  /* 0x0000000404047c11 */ /* 0x000fe2000f8e10ff */
[----:B------:R-:W-:Y:S01]  /*0700*/  BAR.SYNC.DEFER_BLOCKING 0x0 ;  /* 0x0000000000007b1d */ /* 0x000fe20000010000 */
[----:B------:R-:W-:Y:S02]  /*0710*/  VIADD R9, R9, UR4 ;  /* 0x0000000409097c36 */ /* 0x000fe40008000000 */
[C---:B----4-:R-:W-:Y:S02]  /*0720*/  IMAD R21, R18.reuse, 0x4, R5 ;  /* 0x0000000412157824 */ /* 0x050fe400078e0205 */
[C---:B------:R-:W-:Y:S02]  /*0730*/  IMAD R22, R18.reuse, 0x4, R7 ;  /* 0x0000000412167824 */ /* 0x040fe400078e0207 */
[----:B------:R-:W-:Y:S01]  /*0740*/  IMAD R24, R18, 0x4, R9 ;  /* 0x0000000412187824 */ /* 0x000fe200078e0209 */
[----:B-----5:R-:W-:Y:S01]  /*0750*/  LOP3.LUT R19, R3, 0xfc, RZ, 0xc0, !PT ;  /* 0x000000fc03137812 */ /* 0x020fe200078ec0ff */
[----:B------:R-:W-:Y:S04]  /*0760*/  LDS R4, [R4] ;  /* 0x0000000004047984 */ /* 0x000fe80000000800 */
[----:B------:R-:W-:Y:S04]  /*0770*/  LDS R5, [R21+0x4] ;  /* 0x0000040015057984 */ /* 0x000fe80000000800 */
[----:B------:R-:W-:Y:S04]  /*0780*/  LDS R6, [R21+0x8] ;  /* 0x0000080015067984 */ /* 0x000fe80000000800 */
[----:B------:R1:W3:Y:S04]  /*0790*/  LDS R7, [R21+0xc] ;  /* 0x00000c0015077984 */ /* 0x0002e80000000800 */
[----:B------:R-:W-:Y:S04]  /*07a0*/  LDS R8, [R22+0x1000] ;  /* 0x0010000016087984 */ /* 0x000fe80000000800 */
[----:B------:R-:W-:Y:S04]  /*07b0*/  LDS R9, [R22+0x1004] ;  /* 0x0010040016097984 */ /* 0x000fe80000000800 */
[----:B------:R-:W-:Y:S04]  /*07c0*/  LDS R10, [R22+0x1008] ;  /* 0x00100800160a7984 */ /* 0x000fe80000000800 */
[----:B------:R4:W5:Y:S04]  /*07d0*/  LDS R11, [R22+0x100c] ;  /* 0x00100c00160b7984 */ /* 0x0009680000000800 */
[----:B------:R-:W-:Y:S04]  /*07e0*/  LDS R12, [R24+0x2000] ;  /* 0x00200000180c7984 */ /* 0x000fe80000000800 */
[----:B------:R-:W-:Y:S04]  /*07f0*/  LDS R13, [R24+0x2004] ;  /* 0x00200400180d7984 */ /* 0x000fe80000000800 */
[----:B------:R-:W-:Y:S04]  /*0800*/  LDS R14, [R24+0x2008] ;  /* 0x00200800180e7984 */ /* 0x000fe80000000800 */
[----:B------:R2:W5:Y:S01]  /*0810*/  LDS R15, [R24+0x200c] ;  /* 0x00200c00180f7984 */ /* 0x0005620000000800 */
[----:B------:R-:W-:-:S02]  /*0820*/  SGXT.U32 R3, R0, 0x2 ;  /* 0x000000020003781a */ /* 0x000fc40000000000 */
[----:B------:R-:W-:Y:S02]  /*0830*/  PRMT R2, R19, 0x6540, R2 ;  /* 0x0000654013027816 */ /* 0x000fe40000000002 */
[----:B------:R-:W-:Y:S02]  /*0840*/  LOP3.LUT R19, R20, R3, RZ, 0xfc, !PT ;  /* 0x0000000314137212 */ /* 0x000fe400078efcff */
[----:B------:R-:W-:Y:S02]  /*0850*/  ISETP.GE.AND P0, PT, R2, 0x400, PT ;  /* 0x000004000200780c */ /* 0x000fe40003f06270 */
[C---:B-1----:R-:W-:Y:S02]  /*0860*/  LOP3.LUT R21, R19.reuse, 0x4, RZ, 0xfc, !PT ;  /* 0x0000000413157812 */ /* 0x042fe400078efcff */
[C---:B------:R-:W-:Y:S02]  /*0870*/  LOP3.LUT R23, R19.reuse, 0x8, RZ, 0xfc, !PT ;  /* 0x0000000813177812 */ /* 0x040fe400078efcff */
[----:B------:R-:W-:-:S02]  /*0880*/  LOP3.LUT R3, R19, 0xc, RZ, 0xfc, !PT ;  /* 0x0000000c13037812 */ /* 0x000fc400078efcff */
[----:B------:R-:W-:Y:S02]  /*0890*/  ISETP.LT.AND P1, PT, R19, 0x10, !P0 ;  /* 0x000000101300780c */ /* 0x000fe40004721270 */
[----:B------:R-:W-:Y:S02]  /*08a0*/  LOP3.LUT R0, R18, 0xc00, RZ, 0xfc, !PT ;  /* 0x00000c0012007812 */ /* 0x000fe400078efcff */
[----:B------:R-:W-:Y:S02]  /*08b0*/  ISETP.LT.AND P2, PT, R21, 0x10, !P0 ;  /* 0x000000101500780c */ /* 0x000fe40004741270 */
[----:B------:R-:W-:Y:S01]  /*08c0*/  ISETP.LT.AND P3, PT, R23, 0x10, !P0 ;  /* 0x000000101700780c */ /* 0x000fe20004761270 */
[--C-:B------:R-:W-:Y:S01]  /*08d0*/  IMAD R19, R19, 0x400, R2.reuse ;  /* 0x0000040013137824 */ /* 0x100fe200078e0202 */
[----:B------:R-:W-:Y:S01]  /*08e0*/  ISETP.LT.AND P0, PT, R3, 0x10, !P0 ;  /* 0x000000100300780c */ /* 0x000fe20004701270 */
[----:B------:R-:W-:Y:S01]  /*08f0*/  IMAD R25, R21, 0x400, R2 ;  /* 0x0000040015197824 */ /* 0x000fe200078e0202 */
[----:B------:R-:W-:Y:S01]  /*0900*/  SHF.R.U32.HI R0, RZ, 0x6, R0 ;  /* 0x00000006ff007819 */ /* 0x000fe20000011600 */
[----:B------:R-:W-:-:S02]  /*0910*/  IMAD R27, R23, 0x400, R2 ;  /* 0x00000400171b7824 */ /* 0x000fc400078e0202 */
[----:B--2---:R-:W-:Y:S01]  /*0920*/  IMAD.WIDE R20, R19, 0x4, R16 ;  /* 0x0000000413147825 */ /* 0x004fe200078e0210 */
[----:B------:R-:W-:-:S03]  /*0930*/  LOP3.LUT R0, R0, 0x3c, RZ, 0xc0, !PT ;  /* 0x0000003c00007812 */ /* 0x000fc600078ec0ff */
[--C-:B----4-:R-:W-:Y:S01]  /*0940*/  IMAD.WIDE R22, R25, 0x4, R16.reuse ;  /* 0x0000000419167825 */ /* 0x110fe200078e0210 */
[----:B---3--:R1:W-:Y:S03]  /*0950*/  @P1 STG.E.128 desc[UR6][R20.64], R4 ;  /* 0x0000000414001986 */ /* 0x0083e6000c101d06 */
[----:B0-----:R-:W-:Y:S01]  /*0960*/  IMAD.WIDE R24, R27, 0x4, R16 ;  /* 0x000000041b187825 */ /* 0x001fe200078e0210 */
[----:B-----5:R1:W-:Y:S03]  /*0970*/  @P2 STG.E.128 desc[UR6][R22.64], R8 ;  /* 0x0000000816002986 */ /* 0x0203e6000c101d06 */
[----:B------:R-:W-:Y:S01]  /*0980*/  VIADD R19, R0, UR4 ;  /* 0x0000000400137c36 */ /* 0x000fe20008000000 */
[----:B------:R1:W-:Y:S03]  /*0990*/  @P3 STG.E.128 desc[UR6][R24.64], R12 ;  /* 0x0000000c18003986 */ /* 0x0003e6000c101d06 */
[----:B------:R-:W-:Y:S01]  /*09a0*/  IMAD R19, R18, 0x4, R19 ;  /* 0x0000000412137824 */ /* 0x000fe200078e0213 */
[----:B------:R-:W-:Y:S06]  /*09b0*/  @!P0 EXIT ;  /* 0x000000000000894d */ /* 0x000fec0003800000 */
[----:B-1----:R-:W-:Y:S01]  /*09c0*/  LDS R4, [R19+0x3000] ;  /* 0x0030000013047984 */ /* 0x002fe20000000800 */
[----:B------:R-:W-:-:S03]  /*09d0*/  IMAD R3, R3, 0x400, R2 ;  /* 0x0000040003037824 */ /* 0x000fc600078e0202 */
[----:B------:R-:W-:Y:S01]  /*09e0*/  LDS R5, [R19+0x3004] ;  /* 0x0030040013057984 */ /* 0x000fe20000000800 */
[----:B------:R-:W-:-:S03]  /*09f0*/  IMAD.WIDE R16, R3, 0x4, R16 ;  /* 0x0000000403107825 */ /* 0x000fc600078e0210 */
[----:B------:R-:W-:Y:S04]  /*0a00*/  LDS R6, [R19+0x3008] ;  /* 0x0030080013067984 */ /* 0x000fe80000000800 */
[----:B------:R-:W0:Y:S04]  /*0a10*/  LDS R7, [R19+0x300c] ;  /* 0x00300c0013077984 */ /* 0x000e280000000800 */
[----:B0-----:R-:W-:Y:S01]  /*0a20*/  STG.E.128 desc[UR6][R16.64], R4 ;  /* 0x0000000410007986 */ /* 0x001fe2000c101d06 */
[----:B------:R-:W-:Y:S05]  /*0a30*/  EXIT ;  /* 0x000000000000794d */ /* 0x000fea0003800000 */
.L_x_0:
[----:B------:R-:W-:-:S00]  /*0a40*/  BRA `(.L_x_0) ;  /* 0xfffffffc00fc7947 */ /* 0x000fc0000383ffff */
[----:B------:R-:W-:-:S00]  /*0a50*/  NOP ;  /* 0x0000000000007918 */ /* 0x000fc00000000000 */
        /* <DEDUP_REMOVED lines=10> */
.L_x_1:


//--------------------- .nv.shared.triton_poi_fused_convolution_12 --------------------------
	.section	.nv.shared.triton_poi_fused_convolution_12,"aw",@nobits
	.sectionflags	@""
	.align	16
	.zero		1024


//--------------------- .nv.constant0.triton_poi_fused_convolution_12 --------------------------
	.section	.nv.constant0.triton_poi_fused_convolution_12,"a",@progbits
	.sectionflags	@""
	.align	4
.nv.constant0.triton_poi_fused_convolution_12:
	.zero		560
